	.headerflags	@"EF_CUDA_TEXMODE_UNIFIED EF_CUDA_64BIT_ADDRESS EF_CUDA_ACCELERATORS EF_CUDA_SM90 EF_CUDA_VIRTUAL_SM(EF_CUDA_SM90)"
	.elftype	@"ET_EXEC"


//--------------------- .nv.info                  --------------------------
	.section	.nv.info,"",@"SHT_CUDA_INFO"
	.align	4


	//----- nvinfo : EIATTR_REGCOUNT
	.align		4
        /*0000*/ 	.byte	0x04, 0x2f
        /*0002*/ 	.short	(.L_3 - .L_2)
	.align		4
.L_2:
        /*0004*/ 	.word	index@(triton_poi_fused__native_batch_norm_legit_no_training_leaky_relu_16)
        /*0008*/ 	.word	0x00000010


	//----- nvinfo : EIATTR_MIN_STACK_SIZE
	.align		4
.L_3:
        /*000c*/ 	.byte	0x04, 0x12
        /*000e*/ 	.short	(.L_5 - .L_4)
	.align		4
.L_4:
        /*0010*/ 	.word	index@(triton_poi_fused__native_batch_norm_legit_no_training_leaky_relu_16)
        /*0014*/ 	.word	0x00000000


	//----- nvinfo : EIATTR_FRAME_SIZE
	.align		4
.L_5:
        /*0018*/ 	.byte	0x04, 0x11
        /*001a*/ 	.short	(.L_7 - .L_6)
	.align		4
.L_6:
        /*001c*/ 	.word	index@(triton_poi_fused__native_batch_norm_legit_no_training_leaky_relu_16)
        /*0020*/ 	.word	0x00000000


	//----- nvinfo : EIATTR_MIN_STACK_SIZE
	.align		4
.L_7:
        /*0024*/ 	.byte	0x04, 0x12
        /*0026*/ 	.short	(.L_9 - .L_8)
	.align		4
.L_8:
        /*0028*/ 	.word	index@(triton_poi_fused__native_batch_norm_legit_no_training_leaky_relu_16)
        /*002c*/ 	.word	0x00000000
.L_9:


//--------------------- .nv.info.triton_poi_fused__native_batch_norm_legit_no_training_leaky_relu_16 --------------------------
	.section	.nv.info.triton_poi_fused__native_batch_norm_legit_no_training_leaky_relu_16,"",@"SHT_CUDA_INFO"
	.sectionflags	@""
	.align	4


	//----- nvinfo : EIATTR_CUDA_API_VERSION
	.align		4
        /*0000*/ 	.byte	0x04, 0x37
        /*0002*/ 	.short	(.L_11 - .L_10)
.L_10:
        /*0004*/ 	.word	0x0000007c


	//----- nvinfo : EIATTR_KPARAM_INFO
	.align		4
.L_11:
        /*0008*/ 	.byte	0x04, 0x17
        /*000a*/ 	.short	(.L_13 - .L_12)
.L_12:
        /*000c*/ 	.word	0x00000000
        /*0010*/ 	.short	0x0006
        /*0012*/ 	.short	0x0030
        /*0014*/ 	.byte	0x00, 0xf0, 0x11, 0x00


	//----- nvinfo : EIATTR_KPARAM_INFO
	.align		4
.L_13:
        /*0018*/ 	.byte	0x04, 0x17
        /*001a*/ 	.short	(.L_15 - .L_14)
.L_14:
        /*001c*/ 	.word	0x00000000
        /*0020*/ 	.short	0x0005
        /*0022*/ 	.short	0x0028
        /*0024*/ 	.byte	0x00, 0xf4, 0x21, 0x00


	//----- nvinfo : EIATTR_KPARAM_INFO
	.align		4
.L_15:
        /*0028*/ 	.byte	0x04, 0x17
        /*002a*/ 	.short	(.L_17 - .L_16)
.L_16:
        /*002c*/ 	.word	0x00000000
        /*0030*/ 	.short	0x0004
        /*0032*/ 	.short	0x0020
        /*0034*/ 	.byte	0x00, 0xf4, 0x21, 0x00


	//----- nvinfo : EIATTR_KPARAM_INFO
	.align		4
.L_17:
        /*0038*/ 	.byte	0x04, 0x17
        /*003a*/ 	.short	(.L_19 - .L_18)
.L_18:
        /*003c*/ 	.word	0x00000000
        /*0040*/ 	.short	0x0003
        /*0042*/ 	.short	0x0018
        /*0044*/ 	.byte	0x00, 0xf4, 0x21, 0x00


	//----- nvinfo : EIATTR_KPARAM_INFO
	.align		4
.L_19:
        /*0048*/ 	.byte	0x04, 0x17
        /*004a*/ 	.short	(.L_21 - .L_20)
.L_20:
        /*004c*/ 	.word	0x00000000
        /*0050*/ 	.short	0x0002
        /*0052*/ 	.short	0x0010
        /*0054*/ 	.byte	0x00, 0xf4, 0x21, 0x00


	//----- nvinfo : EIATTR_KPARAM_INFO
	.align		4
.L_21:
        /*0058*/ 	.byte	0x04, 0x17
        /*005a*/ 	.short	(.L_23 - .L_22)
.L_22:
        /*005c*/ 	.word	0x00000000
        /*0060*/ 	.short	0x0001
        /*0062*/ 	.short	0x0008
        /*0064*/ 	.byte	0x00, 0xf4, 0x21, 0x00


	//----- nvinfo : EIATTR_KPARAM_INFO
	.align		4
.L_23:
        /*0068*/ 	.byte	0x04, 0x17
        /*006a*/ 	.short	(.L_25 - .L_24)
.L_24:
        /*006c*/ 	.word	0x00000000
        /*0070*/ 	.short	0x0000
        /*0072*/ 	.short	0x0000
        /*0074*/ 	.byte	0x00, 0xf4, 0x21, 0x00


	//----- nvinfo : EIATTR_SPARSE_MMA_MASK
	.align		4
.L_25:
        /*0078*/ 	.byte	0x03, 0x50
        /*007a*/ 	.short	0x0000


	//----- nvinfo : EIATTR_MAXREG_COUNT
	.align		4
        /*007c*/ 	.byte	0x03, 0x1b
        /*007e*/ 	.short	0x00ff


	//----- nvinfo : EIATTR_EXIT_INSTR_OFFSETS
	.align		4
        /*0080*/ 	.byte	0x04, 0x1c
        /*0082*/ 	.short	(.L_27 - .L_26)


	//   ....[0]....
.L_26:
        /*0084*/ 	.word	0x000003d0


	//----- nvinfo : EIATTR_REQNTID
	.align		4
.L_27:
        /*0088*/ 	.byte	0x04, 0x10
        /*008a*/ 	.short	(.L_29 - .L_28)
.L_28:
        /*008c*/ 	.word	0x00000080
        /*0090*/ 	.word	0x00000001
        /*0094*/ 	.word	0x00000001


	//----- nvinfo : EIATTR_CBANK_PARAM_SIZE
	.align		4
.L_29:
        /*0098*/ 	.byte	0x03, 0x19
        /*009a*/ 	.short	0x0034


	//----- nvinfo : EIATTR_PARAM_CBANK
	.align		4
        /*009c*/ 	.byte	0x04, 0x0a
        /*009e*/ 	.short	(.L_31 - .L_30)
	.align		4
.L_30:
        /*00a0*/ 	.word	index@(.nv.constant0.triton_poi_fused__native_batch_norm_legit_no_training_leaky_relu_16)
        /*00a4*/ 	.short	0x0210
        /*00a6*/ 	.short	0x0034


	//----- nvinfo : EIATTR_SW_WAR
	.align		4
.L_31:
        /*00a8*/ 	.byte	0x04, 0x36
        /*00aa*/ 	.short	(.L_33 - .L_32)
.L_32:
        /*00ac*/ 	.word	0x00000008
.L_33:


//--------------------- .nv.callgraph             --------------------------
	.section	.nv.callgraph,"",@"SHT_CUDA_CALLGRAPH"
	.align	4
	.sectionentsize	8
	.align		4
        /*0000*/ 	.word	0x00000000
	.align		4
        /*0004*/ 	.word	0xffffffff
	.align		4
        /*0008*/ 	.word	0x00000000
	.align		4
        /*000c*/ 	.word	0xfffffffe
	.align		4
        /*0010*/ 	.word	0x00000000
	.align		4
        /*0014*/ 	.word	0xfffffffd
	.align		4
        /*0018*/ 	.word	0x00000000
	.align		4
        /*001c*/ 	.word	0xfffffffc


//--------------------- .nv.constant4             --------------------------
	.section	.nv.constant4,"a",@progbits
	.align	8
	.align		8
.nv.constant4:
        /*0000*/ 	.dword	_$_str
	.align		8
        /*0008*/ 	.dword	_$_str_$_2


//--------------------- .text.triton_poi_fused__native_batch_norm_legit_no_training_leaky_relu_16 --------------------------
	.section	.text.triton_poi_fused__native_batch_norm_legit_no_training_leaky_relu_16,"ax",@progbits
	.align	128
        .global         triton_poi_fused__native_batch_norm_legit_no_training_leaky_relu_16
        .type           triton_poi_fused__native_batch_norm_legit_no_training_leaky_relu_16,@function
        .size           triton_poi_fused__native_batch_norm_legit_no_training_leaky_relu_16,(.L_x_1 - triton_poi_fused__native_batch_norm_legit_no_training_leaky_relu_16)
        .other          triton_poi_fused__native_batch_norm_legit_no_training_leaky_relu_16,@"STO_CUDA_ENTRY STV_DEFAULT"
triton_poi_fused__native_batch_norm_legit_no_training_leaky_relu_16:
.text.triton_poi_fused__native_batch_norm_legit_no_training_leaky_relu_16:
[----:B------:R-:W-:Y:S01]  /*0000*/  LDC R1, c[0x0][0x28] ;  /* 0x00000a00ff017b82 */ /* 0x000fe20000000800 */
[----:B------:R-:W1:Y:S07]  /*0010*/  S2R R0, SR_TID.X ;  /* 0x0000000000007919 */ /* 0x000e6e0000002100 */
[----:B------:R-:W2:Y:S01]  /*0020*/  LDC.64 R2, c[0x0][0x228] ;  /* 0x00008a00ff027b82 */ /* 0x000ea20000000a00 */
[----:B------:R-:W-:Y:S01]  /*0030*/  ULDC.64 UR4, c[0x0][0x208] ;  /* 0x0000820000047ab9 */ /* 0x000fe20000000a00 */
[----:B------:R-:W3:Y:S06]  /*0040*/  S2R R7, SR_CTAID.X ;  /* 0x0000000000077919 */ /* 0x000eec0000002500 */
[----:B------:R-:W4:Y:S08]  /*0050*/  LDC.64 R8, c[0x0][0x230] ;  /* 0x00008c00ff087b82 */ /* 0x000f300000000a00 */
[----:B------:R-:W5:Y:S01]  /*0060*/  LDC.64 R10, c[0x0][0x238] ;  /* 0x00008e00ff0a7b82 */ /* 0x000f620000000a00 */
[----:B-1----:R-:W-:-:S02]  /*0070*/  SHF.L.U32 R0, R0, 0x1, RZ ;  /* 0x0000000100007819 */ /* 0x002fc400000006ff */
[----:B---3--:R-:W-:Y:S02]  /*0080*/  SHF.R.S32.HI R5, RZ, 0x17, R7 ;  /* 0x00000017ff057819 */ /* 0x008fe40000011407 */
[----:B------:R-:W-:Y:S02]  /*0090*/  LOP3.LUT R0, R0, 0xfe, RZ, 0xc0, !PT ;  /* 0x000000fe00007812 */ /* 0x000fe400078ec0ff */
[----:B------:R-:W-:Y:S02]  /*00a0*/  SGXT R5, R5, 0x1 ;  /* 0x000000010505781a */ /* 0x000fe40000000200 */
[----:B------:R-:W-:Y:S02]  /*00b0*/  LEA R0, R7, R0, 0x8 ;  /* 0x0000000007007211 */ /* 0x000fe400078e40ff */
[----:B------:R-:W1:Y:S02]  /*00c0*/  LDC.64 R6, c[0x0][0x220] ;  /* 0x00008800ff067b82 */ /* 0x000e640000000a00 */
[----:B------:R-:W-:-:S04]  /*00d0*/  LEA.HI R5, R5, R0, RZ, 0x9 ;  /* 0x0000000005057211 */ /* 0x000fc800078f48ff */
[----:B------:R-:W-:-:S04]  /*00e0*/  LOP3.LUT R5, R5, 0xfffffe00, RZ, 0xc0, !PT ;  /* 0xfffffe0005057812 */ /* 0x000fc800078ec0ff */
[----:B------:R-:W-:Y:S02]  /*00f0*/  IADD3 R13, R0, -R5, RZ ;  /* 0x80000005000d7210 */ /* 0x000fe40007ffe0ff */
[----:B------:R-:W3:Y:S03]  /*0100*/  LDC.64 R4, c[0x0][0x218] ;  /* 0x00008600ff047b82 */ /* 0x000ee60000000a00 */
[----:B--2---:R-:W-:-:S06]  /*0110*/  IMAD.WIDE R2, R13, 0x4, R2 ;  /* 0x000000040d027825 */ /* 0x004fcc00078e0202 */
[----:B------:R-:W2:Y:S01]  /*0120*/  LDG.E.EL.64 R2, desc[UR4][R2.64] ;  /* 0x0000000402027981 */ /* 0x000ea2000c2e1b00 */
[----:B-1----:R-:W-:-:S06]  /*0130*/  IMAD.WIDE R6, R13, 0x4, R6 ;  /* 0x000000040d067825 */ /* 0x002fcc00078e0206 */
[----:B------:R-:W2:Y:S01]  /*0140*/  LDG.E.EL.64 R6, desc[UR4][R6.64] ;  /* 0x0000000406067981 */ /* 0x000ea2000c2e1b00 */
[----:B---3--:R-:W-:-:S06]  /*0150*/  IMAD.WIDE R4, R0, 0x4, R4 ;  /* 0x0000000400047825 */ /* 0x008fcc00078e0204 */
[----:B------:R-:W3:Y:S01]  /*0160*/  LDG.E.64 R4, desc[UR4][R4.64] ;  /* 0x0000000404047981 */ /* 0x000ee2000c1e1b00 */
[----:B----4-:R-:W-:-:S04]  /*0170*/  IMAD.WIDE R8, R13, 0x4, R8 ;  /* 0x000000040d087825 */ /* 0x010fc800078e0208 */
[----:B-----5:R-:W-:Y:S02]  /*0180*/  IMAD.WIDE R10, R13, 0x4, R10 ;  /* 0x000000040d0a7825 */ /* 0x020fe400078e020a */
[----:B------:R-:W4:Y:S04]  /*0190*/  LDG.E.EL.64 R8, desc[UR4][R8.64] ;  /* 0x0000000408087981 */ /* 0x000f28000c2e1b00 */
[----:B------:R-:W4:Y:S01]  /*01a0*/  LDG.E.EL.64 R10, desc[UR4][R10.64] ;  /* 0x000000040a0a7981 */ /* 0x000f22000c2e1b00 */
[----:B--2---:R-:W-:Y:S01]  /*01b0*/  FADD R2, R2, 9.9999997473787516356e-06 ;  /* 0x3727c5ac02027421 */ /* 0x004fe20000000000 */
[----:B------:R-:W-:-:S03]  /*01c0*/  FADD R3, R3, 9.9999997473787516356e-06 ;  /* 0x3727c5ac03037421 */ /* 0x000fc60000000000 */
[----:B------:R-:W1:Y:S08]  /*01d0*/  MUFU.SQRT R12, R2 ;  /* 0x00000002000c7308 */ /* 0x000e700000002000 */
[----:B------:R-:W2:Y:S01]  /*01e0*/  MUFU.SQRT R13, R3 ;  /* 0x00000003000d7308 */ /* 0x000ea20000002000 */
[C---:B-1----:R-:W-:Y:S02]  /*01f0*/  FSETP.GT.AND P0, PT, R12.reuse, 8.50705917302346158658e+37, PT ;  /* 0x7e8000000c00780b */ /* 0x042fe40003f04000 */
[----:B------:R-:W-:-:S02]  /*0200*/  FSETP.GEU.AND P2, PT, R12, 1.175494350822287508e-38, PT ;  /* 0x008000000c00780b */ /* 0x000fc40003f4e000 */
[C---:B--2---:R-:W-:Y:S02]  /*0210*/  FSETP.GT.AND P1, PT, R13.reuse, 8.50705917302346158658e+37, PT ;  /* 0x7e8000000d00780b */ /* 0x044fe40003f24000 */
[----:B------:R-:W-:-:S07]  /*0220*/  FSETP.GEU.AND P3, PT, R13, 1.175494350822287508e-38, PT ;  /* 0x008000000d00780b */ /* 0x000fce0003f6e000 */
[----:B------:R-:W-:Y:S01]  /*0230*/  @P0 FMUL R12, R12, 0.25 ;  /* 0x3e8000000c0c0820 */ /* 0x000fe20000400000 */
[----:B------:R-:W-:-:S03]  /*0240*/  HFMA2.MMA R2, -RZ, RZ, 1.625, 0 ;  /* 0x3e800000ff027435 */ /* 0x000fc600000001ff */
[----:B------:R-:W-:Y:S01]  /*0250*/  @!P2 FMUL R12, R12, 16777216 ;  /* 0x4b8000000c0ca820 */ /* 0x000fe20000400000 */
[----:B------:R-:W-:-:S04]  /*0260*/  @P1 FMUL R13, R13, 0.25 ;  /* 0x3e8000000d0d1820 */ /* 0x000fc80000400000 */
[----:B------:R-:W-:Y:S01]  /*0270*/  @!P3 FMUL R13, R13, 16777216 ;  /* 0x4b8000000d0db820 */ /* 0x000fe20000400000 */
[----:B------:R-:W1:Y:S01]  /*0280*/  MUFU.RCP R12, R12 ;  /* 0x0000000c000c7308 */ /* 0x000e620000001000 */
[----:B------:R-:W-:-:S07]  /*0290*/  FSEL R3, R2, 1, P0 ;  /* 0x3f80000002037808 */ /* 0x000fce0000000000 */
[----:B------:R-:W2:Y:S01]  /*02a0*/  MUFU.RCP R13, R13 ;  /* 0x0000000d000d7308 */ /* 0x000ea20000001000 */
[----:B------:R-:W-:Y:S01]  /*02b0*/  FSEL R2, R2, 1, P1 ;  /* 0x3f80000002027808 */ /* 0x000fe20000800000 */
[----:B------:R-:W-:Y:S01]  /*02c0*/  @!P2 FMUL R3, R3, 16777216 ;  /* 0x4b8000000303a820 */ /* 0x000fe20000400000 */
[----:B---3--:R-:W-:-:S03]  /*02d0*/  FADD R5, R5, -R7 ;  /* 0x8000000705057221 */ /* 0x008fc60000000000 */
[----:B------:R-:W-:Y:S01]  /*02e0*/  @!P3 FMUL R2, R2, 16777216 ;  /* 0x4b8000000202b820 */ /* 0x000fe20000400000 */
[----:B------:R-:W-:Y:S01]  /*02f0*/  FADD R4, R4, -R6 ;  /* 0x8000000604047221 */ /* 0x000fe20000000000 */
[----:B-1----:R-:W-:Y:S02]  /*0300*/  FMUL R7, R12, R3 ;  /* 0x000000030c077220 */ /* 0x002fe40000400000 */
[----:B--2---:R-:W-:Y:S02]  /*0310*/  FMUL R6, R13, R2 ;  /* 0x000000020d067220 */ /* 0x004fe40000400000 */
[----:B------:R-:W1:Y:S01]  /*0320*/  LDC.64 R2, c[0x0][0x210] ;  /* 0x00008400ff027b82 */ /* 0x000e620000000a00 */
[----:B------:R-:W-:Y:S01]  /*0330*/  FMUL R7, R4, R7 ;  /* 0x0000000704077220 */ /* 0x000fe20000400000 */
[----:B------:R-:W-:-:S03]  /*0340*/  FMUL R6, R5, R6 ;  /* 0x0000000605067220 */ /* 0x000fc60000400000 */
[----:B----4-:R-:W-:Y:S01]  /*0350*/  FFMA R8, R8, R7, R10 ;  /* 0x0000000708087223 */ /* 0x010fe2000000000a */
[----:B------:R-:W-:-:S04]  /*0360*/  FFMA R9, R9, R6, R11 ;  /* 0x0000000609097223 */ /* 0x000fc8000000000b */
[----:B------:R-:W-:Y:S02]  /*0370*/  FSETP.GT.AND P0, PT, R8, RZ, PT ;  /* 0x000000ff0800720b */ /* 0x000fe40003f04000 */
[----:B------:R-:W-:-:S11]  /*0380*/  FSETP.GT.AND P1, PT, R9, RZ, PT ;  /* 0x000000ff0900720b */ /* 0x000fd60003f24000 */
[----:B------:R-:W-:Y:S01]  /*0390*/  @!P0 FMUL R8, R8, 0.20000000298023223877 ;  /* 0x3e4ccccd08088820 */ /* 0x000fe20000400000 */
[----:B-1----:R-:W-:-:S04]  /*03a0*/  IMAD.WIDE R2, R0, 0x4, R2 ;  /* 0x0000000400027825 */ /* 0x002fc800078e0202 */
[----:B------:R-:W-:-:S05]  /*03b0*/  @!P1 FMUL R9, R9, 0.20000000298023223877 ;  /* 0x3e4ccccd09099820 */ /* 0x000fca0000400000 */
[----:B------:R-:W-:Y:S01]  /*03c0*/  STG.E.64 desc[UR4][R2.64], R8 ;  /* 0x0000000802007986 */ /* 0x000fe2000c101b04 */
[----:B------:R-:W-:Y:S05]  /*03d0*/  EXIT ;  /* 0x000000000000794d */ /* 0x000fea0003800000 */
.L_x_0:
[----:B------:R-:W-:-:S00]  /*03e0*/  BRA `(.L_x_0) ;  /* 0xfffffffc00fc7947 */ /* 0x000fc0000383ffff */
[----:B------:R-:W-:-:S00]  /*03f0*/  NOP ;  /* 0x0000000000007918 */ /* 0x000fc00000000000 */
        /* <DEDUP_REMOVED lines=8> */
.L_x_1:


//--------------------- .nv.global.init           --------------------------
	.section	.nv.global.init,"aw",@progbits
.nv.global.init:
	.type		_$_str,@object
	.size		_$_str,(_$_str_$_2 - _$_str)
_$_str:
        /*0000*/ 	.byte	0x5f, 0x5f, 0x43, 0x55, 0x44, 0x41, 0x5f, 0x46, 0x54, 0x5a, 0x00
	.type		_$_str_$_2,@object
	.size		_$_str_$_2,(.L_1 - _$_str_$_2)
_$_str_$_2:
        /*000b*/ 	.byte	0x5f, 0x5f, 0x43, 0x55, 0x44, 0x41, 0x5f, 0x50, 0x52, 0x45, 0x43, 0x5f, 0x53, 0x51, 0x52, 0x54
        /*001b*/ 	.byte	0x00
.L_1:


//--------------------- .nv.constant0.triton_poi_fused__native_batch_norm_legit_no_training_leaky_relu_16 --------------------------
	.section	.nv.constant0.triton_poi_fused__native_batch_norm_legit_no_training_leaky_relu_16,"a",@progbits
	.sectionflags	@""
	.align	4
.nv.constant0.triton_poi_fused__native_batch_norm_legit_no_training_leaky_relu_16:
	.zero		580
